	.headerflags	@"EF_CUDA_TEXMODE_UNIFIED EF_CUDA_64BIT_ADDRESS EF_CUDA_ACCELERATORS EF_CUDA_SM90 EF_CUDA_VIRTUAL_SM(EF_CUDA_SM90)"
	.elftype	@"ET_EXEC"


//--------------------- .nv.info                  --------------------------
	.section	.nv.info,"",@"SHT_CUDA_INFO"
	.align	4


	//----- nvinfo : EIATTR_REGCOUNT
	.align		4
        /*0000*/ 	.byte	0x04, 0x2f
        /*0002*/ 	.short	(.L_6 - .L_5)
	.align		4
.L_5:
        /*0004*/ 	.word	index@(triton_poi_fused_convolution_max_unpool2d_12)
        /*0008*/ 	.word	0x0000001c


	//----- nvinfo : EIATTR_MIN_STACK_SIZE
	.align		4
.L_6:
        /*000c*/ 	.byte	0x04, 0x12
        /*000e*/ 	.short	(.L_8 - .L_7)
	.align		4
.L_7:
        /*0010*/ 	.word	index@(triton_poi_fused_convolution_max_unpool2d_12)
        /*0014*/ 	.word	0x00000000


	//----- nvinfo : EIATTR_FRAME_SIZE
	.align		4
.L_8:
        /*0018*/ 	.byte	0x04, 0x11
        /*001a*/ 	.short	(.L_10 - .L_9)
	.align		4
.L_9:
        /*001c*/ 	.word	index@(triton_poi_fused_convolution_max_unpool2d_12)
        /*0020*/ 	.word	0x00000000


	//----- nvinfo : EIATTR_MIN_STACK_SIZE
	.align		4
.L_10:
        /*0024*/ 	.byte	0x04, 0x12
        /*0026*/ 	.short	(.L_12 - .L_11)
	.align		4
.L_11:
        /*0028*/ 	.word	index@(triton_poi_fused_convolution_max_unpool2d_12)
        /*002c*/ 	.word	0x00000000
.L_12:


//--------------------- .nv.info.triton_poi_fused_convolution_max_unpool2d_12 --------------------------
	.section	.nv.info.triton_poi_fused_convolution_max_unpool2d_12,"",@"SHT_CUDA_INFO"
	.sectionflags	@""
	.align	4


	//----- nvinfo : EIATTR_CUDA_API_VERSION
	.align		4
        /*0000*/ 	.byte	0x04, 0x37
        /*0002*/ 	.short	(.L_14 - .L_13)
.L_13:
        /*0004*/ 	.word	0x0000007c


	//----- nvinfo : EIATTR_KPARAM_INFO
	.align		4
.L_14:
        /*0008*/ 	.byte	0x04, 0x17
        /*000a*/ 	.short	(.L_16 - .L_15)
.L_15:
        /*000c*/ 	.word	0x00000000
        /*0010*/ 	.short	0x0008
        /*0012*/ 	.short	0x0040
        /*0014*/ 	.byte	0x00, 0xf0, 0x11, 0x00


	//----- nvinfo : EIATTR_KPARAM_INFO
	.align		4
.L_16:
        /*0018*/ 	.byte	0x04, 0x17
        /*001a*/ 	.short	(.L_18 - .L_17)
.L_17:
        /*001c*/ 	.word	0x00000000
        /*0020*/ 	.short	0x0007
        /*0022*/ 	.short	0x0038
        /*0024*/ 	.byte	0x00, 0xf4, 0x21, 0x00


	//----- nvinfo : EIATTR_KPARAM_INFO
	.align		4
.L_18:
        /*0028*/ 	.byte	0x04, 0x17
        /*002a*/ 	.short	(.L_20 - .L_19)
.L_19:
        /*002c*/ 	.word	0x00000000
        /*0030*/ 	.short	0x0006
        /*0032*/ 	.short	0x0030
        /*0034*/ 	.byte	0x00, 0xf4, 0x21, 0x00


	//----- nvinfo : EIATTR_KPARAM_INFO
	.align		4
.L_20:
        /*0038*/ 	.byte	0x04, 0x17
        /*003a*/ 	.short	(.L_22 - .L_21)
.L_21:
        /*003c*/ 	.word	0x00000000
        /*0040*/ 	.short	0x0005
        /*0042*/ 	.short	0x0028
        /*0044*/ 	.byte	0x00, 0xf4, 0x21, 0x00


	//----- nvinfo : EIATTR_KPARAM_INFO
	.align		4
.L_22:
        /*0048*/ 	.byte	0x04, 0x17
        /*004a*/ 	.short	(.L_24 - .L_23)
.L_23:
        /*004c*/ 	.word	0x00000000
        /*0050*/ 	.short	0x0004
        /*0052*/ 	.short	0x0020
        /*0054*/ 	.byte	0x00, 0xf4, 0x21, 0x00


	//----- nvinfo : EIATTR_KPARAM_INFO
	.align		4
.L_24:
        /*0058*/ 	.byte	0x04, 0x17
        /*005a*/ 	.short	(.L_26 - .L_25)
.L_25:
        /*005c*/ 	.word	0x00000000
        /*0060*/ 	.short	0x0003
        /*0062*/ 	.short	0x0018
        /*0064*/ 	.byte	0x00, 0xf4, 0x21, 0x00


	//----- nvinfo : EIATTR_KPARAM_INFO
	.align		4
.L_26:
        /*0068*/ 	.byte	0x04, 0x17
        /*006a*/ 	.short	(.L_28 - .L_27)
.L_27:
        /*006c*/ 	.word	0x00000000
        /*0070*/ 	.short	0x0002
        /*0072*/ 	.short	0x0010
        /*0074*/ 	.byte	0x00, 0xf4, 0x21, 0x00


	//----- nvinfo : EIATTR_KPARAM_INFO
	.align		4
.L_28:
        /*0078*/ 	.byte	0x04, 0x17
        /*007a*/ 	.short	(.L_30 - .L_29)
.L_29:
        /*007c*/ 	.word	0x00000000
        /*0080*/ 	.short	0x0001
        /*0082*/ 	.short	0x0008
        /*0084*/ 	.byte	0x00, 0xf4, 0x21, 0x00


	//----- nvinfo : EIATTR_KPARAM_INFO
	.align		4
.L_30:
        /*0088*/ 	.byte	0x04, 0x17
        /*008a*/ 	.short	(.L_32 - .L_31)
.L_31:
        /*008c*/ 	.word	0x00000000
        /*0090*/ 	.short	0x0000
        /*0092*/ 	.short	0x0000
        /*0094*/ 	.byte	0x00, 0xf4, 0x21, 0x00


	//----- nvinfo : EIATTR_SPARSE_MMA_MASK
	.align		4
.L_32:
        /*0098*/ 	.byte	0x03, 0x50
        /*009a*/ 	.short	0x0000


	//----- nvinfo : EIATTR_MAXREG_COUNT
	.align		4
        /*009c*/ 	.byte	0x03, 0x1b
        /*009e*/ 	.short	0x00ff


	//----- nvinfo : EIATTR_EXTERNS
	.align		4
        /*00a0*/ 	.byte	0x04, 0x0f
        /*00a2*/ 	.short	(.L_34 - .L_33)


	//   ....[0]....
	.align		4
.L_33:
        /*00a4*/ 	.word	index@(__assertfail)


	//----- nvinfo : EIATTR_SYSCALL_OFFSETS
	.align		4
.L_34:
        /*00a8*/ 	.byte	0x04, 0x46
        /*00aa*/ 	.short	(.L_36 - .L_35)


	//   ....[0]....
.L_35:
        /*00ac*/ 	.word	0x000003c0


	//----- nvinfo : EIATTR_EXIT_INSTR_OFFSETS
	.align		4
.L_36:
        /*00b0*/ 	.byte	0x04, 0x1c
        /*00b2*/ 	.short	(.L_38 - .L_37)


	//   ....[0]....
.L_37:
        /*00b4*/ 	.word	0x00000550


	//----- nvinfo : EIATTR_REQNTID
	.align		4
.L_38:
        /*00b8*/ 	.byte	0x04, 0x10
        /*00ba*/ 	.short	(.L_40 - .L_39)
.L_39:
        /*00bc*/ 	.word	0x00000080
        /*00c0*/ 	.word	0x00000001
        /*00c4*/ 	.word	0x00000001


	//----- nvinfo : EIATTR_CRS_STACK_SIZE
	.align		4
.L_40:
        /*00c8*/ 	.byte	0x04, 0x1e
        /*00ca*/ 	.short	(.L_42 - .L_41)
.L_41:
        /*00cc*/ 	.word	0x00000000


	//----- nvinfo : EIATTR_CBANK_PARAM_SIZE
	.align		4
.L_42:
        /*00d0*/ 	.byte	0x03, 0x19
        /*00d2*/ 	.short	0x0044


	//----- nvinfo : EIATTR_PARAM_CBANK
	.align		4
        /*00d4*/ 	.byte	0x04, 0x0a
        /*00d6*/ 	.short	(.L_44 - .L_43)
	.align		4
.L_43:
        /*00d8*/ 	.word	index@(.nv.constant0.triton_poi_fused_convolution_max_unpool2d_12)
        /*00dc*/ 	.short	0x0210
        /*00de*/ 	.short	0x0044


	//----- nvinfo : EIATTR_SW_WAR
	.align		4
.L_44:
        /*00e0*/ 	.byte	0x04, 0x36
        /*00e2*/ 	.short	(.L_46 - .L_45)
.L_45:
        /*00e4*/ 	.word	0x00000008
.L_46:


//--------------------- .nv.callgraph             --------------------------
	.section	.nv.callgraph,"",@"SHT_CUDA_CALLGRAPH"
	.align	4
	.sectionentsize	8
	.align		4
        /*0000*/ 	.word	0x00000000
	.align		4
        /*0004*/ 	.word	0xffffffff
	.align		4
        /*0008*/ 	.word	index@(triton_poi_fused_convolution_max_unpool2d_12)
	.align		4
        /*000c*/ 	.word	index@(__assertfail)
	.align		4
        /*0010*/ 	.word	0x00000000
	.align		4
        /*0014*/ 	.word	0xfffffffe
	.align		4
        /*0018*/ 	.word	0x00000000
	.align		4
        /*001c*/ 	.word	0xfffffffd
	.align		4
        /*0020*/ 	.word	0x00000000
	.align		4
        /*0024*/ 	.word	0xfffffffc


//--------------------- .nv.constant4             --------------------------
	.section	.nv.constant4,"a",@progbits
	.align	8
	.align		8
.nv.constant4:
        /*0000*/ 	.dword	__assertfail
	.align		8
        /*0008*/ 	.dword	assertFunc_0
	.align		8
        /*0010*/ 	.dword	assertFile_0
	.align		8
        /*0018*/ 	.dword	assertMessage_0
	.align		8
        /*0020*/ 	.dword	_$_str
	.align		8
        /*0028*/ 	.dword	_$_str_$_2


//--------------------- .text.triton_poi_fused_convolution_max_unpool2d_12 --------------------------
	.section	.text.triton_poi_fused_convolution_max_unpool2d_12,"ax",@progbits
	.sectionflags	@"SHF_BARRIERS=1"
	.align	128
        .global         triton_poi_fused_convolution_max_unpool2d_12
        .type           triton_poi_fused_convolution_max_unpool2d_12,@function
        .size           triton_poi_fused_convolution_max_unpool2d_12,(.L_x_2 - triton_poi_fused_convolution_max_unpool2d_12)
        .other          triton_poi_fused_convolution_max_unpool2d_12,@"STO_CUDA_ENTRY STV_DEFAULT"
triton_poi_fused_convolution_max_unpool2d_12:
.text.triton_poi_fused_convolution_max_unpool2d_12:
[----:B------:R-:W0:Y:S01]  /*0000*/  LDC R1, c[0x0][0x28] ;  /* 0x00000a00ff017b82 */ /* 0x000e220000000800 */
[----:B------:R-:W1:Y:S07]  /*0010*/  S2R R5, SR_TID.X ;  /* 0x0000000000057919 */ /* 0x000e6e0000002100 */
[----:B------:R-:W2:Y:S01]  /*0020*/  LDC.64 R2, c[0x0][0x220] ;  /* 0x00008800ff027b82 */ /* 0x000ea20000000a00 */
[----:B------:R-:W-:Y:S01]  /*0030*/  ULDC.64 UR4, c[0x0][0x208] ;  /* 0x0000820000047ab9 */ /* 0x000fe20000000a00 */
[----:B------:R-:W3:Y:S06]  /*0040*/  S2R R0, SR_CTAID.X ;  /* 0x0000000000007919 */ /* 0x000eec0000002500 */
[----:B------:R-:W4:Y:S08]  /*0050*/  LDC.64 R16, c[0x0][0x218] ;  /* 0x00008600ff107b82 */ /* 0x000f300000000a00 */
[----:B------:R-:W5:Y:S08]  /*0060*/  LDC.64 R12, c[0x0][0x228] ;  /* 0x00008a00ff0c7b82 */ /* 0x000f700000000a00 */
[----:B------:R-:W4:Y:S01]  /*0070*/  LDC.64 R8, c[0x0][0x230] ;  /* 0x00008c00ff087b82 */ /* 0x000f220000000a00 */
[----:B-1----:R-:W-:-:S07]  /*0080*/  LOP3.LUT R5, R5, 0x7f, RZ, 0xc0, !PT ;  /* 0x0000007f05057812 */ /* 0x002fce00078ec0ff */
[----:B------:R-:W1:Y:S01]  /*0090*/  LDC.64 R10, c[0x0][0x238] ;  /* 0x00008e00ff0a7b82 */ /* 0x000e620000000a00 */
[----:B---3--:R-:W-:Y:S01]  /*00a0*/  IMAD R5, R0, 0x80, R5 ;  /* 0x0000008000057824 */ /* 0x008fe200078e0205 */
[----:B------:R-:W-:-:S03]  /*00b0*/  SHF.R.S32.HI R0, RZ, 0x18, R0 ;  /* 0x00000018ff007819 */ /* 0x000fc60000011400 */
[----:B--2---:R-:W-:Y:S01]  /*00c0*/  IMAD.WIDE R2, R5, 0x8, R2 ;  /* 0x0000000805027825 */ /* 0x004fe200078e0202 */
[----:B------:R-:W-:Y:S02]  /*00d0*/  SGXT R0, R0, 0x1 ;  /* 0x000000010000781a */ /* 0x000fe40000000200 */
[----:B------:R-:W2:Y:S03]  /*00e0*/  LDC.64 R6, c[0x0][0x240] ;  /* 0x00009000ff067b82 */ /* 0x000ea60000000a00 */
[----:B------:R-:W3:Y:S01]  /*00f0*/  LDG.E.64 R2, desc[UR4][R2.64] ;  /* 0x0000000402027981 */ /* 0x000ee2000c1e1b00 */
[----:B------:R-:W-:-:S04]  /*0100*/  LEA.HI R0, R0, R5, RZ, 0x4 ;  /* 0x0000000500007211 */ /* 0x000fc800078f20ff */
[----:B------:R-:W2:Y:S01]  /*0110*/  LDC.64 R14, c[0x0][0x210] ;  /* 0x00008400ff0e7b82 */ /* 0x000ea20000000a00 */
[--C-:B------:R-:W-:Y:S02]  /*0120*/  SHF.R.S32.HI R4, RZ, 0x4, R0.reuse ;  /* 0x00000004ff047819 */ /* 0x100fe40000011400 */
[----:B------:R-:W-:-:S04]  /*0130*/  SHF.R.S32.HI R19, RZ, 0x1f, R0 ;  /* 0x0000001fff137819 */ /* 0x000fc80000011400 */
[----:B------:R-:W-:-:S04]  /*0140*/  LEA.HI R19, R19, R4, RZ, 0x7 ;  /* 0x0000000413137211 */ /* 0x000fc800078f38ff */
[----:B------:R-:W-:-:S05]  /*0150*/  LOP3.LUT R19, R19, 0xffffff80, RZ, 0xc0, !PT ;  /* 0xffffff8013137812 */ /* 0x000fca00078ec0ff */
[----:B------:R-:W-:-:S04]  /*0160*/  IMAD.IADD R19, R4, 0x1, -R19 ;  /* 0x0000000104137824 */ /* 0x000fc800078e0a13 */
[----:B----4-:R-:W-:-:S04]  /*0170*/  IMAD.WIDE R20, R19, 0x4, R16 ;  /* 0x0000000413147825 */ /* 0x010fc800078e0210 */
[C---:B0----5:R-:W-:Y:S01]  /*0180*/  IMAD.WIDE R12, R19.reuse, 0x4, R12 ;  /* 0x00000004130c7825 */ /* 0x061fe200078e020c */
[----:B------:R0:W5:Y:S03]  /*0190*/  LDG.E.EL R0, desc[UR4][R20.64] ;  /* 0x0000000414007981 */ /* 0x000166000c2e1900 */
[C---:B------:R-:W-:Y:S02]  /*01a0*/  IMAD.WIDE R24, R19.reuse, 0x4, R8 ;  /* 0x0000000413187825 */ /* 0x040fe400078e0208 */
[----:B------:R0:W5:Y:S02]  /*01b0*/  LDG.E.EL R9, desc[UR4][R12.64] ;  /* 0x000000040c097981 */ /* 0x000164000c2e1900 */
[C---:B-1----:R-:W-:Y:S02]  /*01c0*/  IMAD.WIDE R10, R19.reuse, 0x4, R10 ;  /* 0x00000004130a7825 */ /* 0x042fe400078e020a */
[----:B------:R0:W5:Y:S02]  /*01d0*/  LDG.E.EL R16, desc[UR4][R24.64] ;  /* 0x0000000418107981 */ /* 0x000164000c2e1900 */
[----:B--2---:R-:W-:-:S02]  /*01e0*/  IMAD.WIDE R6, R19, 0x4, R6 ;  /* 0x0000000413067825 */ /* 0x004fc400078e0206 */
[----:B------:R0:W5:Y:S02]  /*01f0*/  LDG.E.EL R17, desc[UR4][R10.64] ;  /* 0x000000040a117981 */ /* 0x000164000c2e1900 */
[----:B------:R-:W-:Y:S02]  /*0200*/  IMAD.WIDE R14, R5, 0x4, R14 ;  /* 0x00000004050e7825 */ /* 0x000fe400078e020e */
[----:B------:R0:W5:Y:S04]  /*0210*/  LDG.E.EL R18, desc[UR4][R6.64] ;  /* 0x0000000406127981 */ /* 0x000168000c2e1900 */
[----:B------:R0:W5:Y:S01]  /*0220*/  LDG.E R19, desc[UR4][R14.64] ;  /* 0x000000040e137981 */ /* 0x000162000c1e1900 */
[----:B------:R-:W-:-:S05]  /*0230*/  IMAD.SHL.U32 R5, R4, 0x40, RZ ;  /* 0x0000004004057824 */ /* 0x000fca00078e00ff */
[----:B---3--:R-:W-:-:S04]  /*0240*/  IADD3 R2, P0, R2, R5, RZ ;  /* 0x0000000502027210 */ /* 0x008fc80007f1e0ff */
[----:B------:R-:W-:-:S04]  /*0250*/  LEA.HI.X.SX32 R3, R5, R3, 0x1, P0 ;  /* 0x0000000305037211 */ /* 0x000fc800000f0eff */
[----:B------:R-:W-:-:S04]  /*0260*/  SHF.R.U32.HI R23, RZ, 0x10, R3 ;  /* 0x00000010ff177819 */ /* 0x000fc80000011603 */
[----:B------:R-:W-:-:S04]  /*0270*/  LOP3.LUT R23, R23, 0x8000, RZ, 0xc0, !PT ;  /* 0x0000800017177812 */ /* 0x000fc800078ec0ff */
[----:B------:R-:W-:-:S04]  /*0280*/  IADD3 R23, P0, R23, R2, RZ ;  /* 0x0000000217177210 */ /* 0x000fc80007f1e0ff */
[----:B------:R-:W-:Y:S02]  /*0290*/  IADD3.X R22, RZ, R3, RZ, P0, !PT ;  /* 0x00000003ff167210 */ /* 0x000fe400007fe4ff */
[----:B------:R-:W-:-:S04]  /*02a0*/  ISETP.GE.U32.AND P0, PT, R23, 0x8000, PT ;  /* 0x000080001700780c */ /* 0x000fc80003f06070 */
[----:B------:R-:W-:-:S13]  /*02b0*/  ISETP.GE.U32.AND.EX P0, PT, R22, RZ, PT, P0 ;  /* 0x000000ff1600720c */ /* 0x000fda0003f06100 */
[----:B0-----:R-:W-:Y:S05]  /*02c0*/  @!P0 BRA `(.L_x_0) ;  /* 0x0000000000408947 */ /* 0x001fea0003800000 */
[----:B------:R-:W-:Y:S01]  /*02d0*/  MOV R2, 0x0 ;  /* 0x0000000000027802 */ /* 0x000fe20000000f00 */
[----:B------:R-:W-:Y:S01]  /*02e0*/  ULDC.64 UR6, c[0x4][0x18] ;  /* 0x0100060000067ab9 */ /* 0x000fe20000000a00 */
[----:B------:R-:W-:Y:S01]  /*02f0*/  ULDC.64 UR8, c[0x4][0x8] ;  /* 0x0100020000087ab9 */ /* 0x000fe20000000a00 */
[----:B------:R-:W-:Y:S01]  /*0300*/  IMAD.U32 R4, RZ, RZ, UR6 ;  /* 0x00000006ff047e24 */ /* 0x000fe2000f8e00ff */
[----:B------:R-:W-:Y:S01]  /*0310*/  HFMA2.MMA R13, -RZ, RZ, 0, 0 ;  /* 0x00000000ff0d7435 */ /* 0x000fe200000001ff */
[----:B------:R-:W-:Y:S01]  /*0320*/  IMAD.U32 R5, RZ, RZ, UR7 ;  /* 0x00000007ff057e24 */ /* 0x000fe2000f8e00ff */
[----:B------:R-:W0:Y:S01]  /*0330*/  LDC.64 R2, c[0x4][R2] ;  /* 0x0100000002027b82 */ /* 0x000e220000000a00 */
[----:B------:R-:W-:Y:S01]  /*0340*/  ULDC.64 UR6, c[0x4][0x10] ;  /* 0x0100040000067ab9 */ /* 0x000fe20000000a00 */
[----:B------:R-:W-:Y:S01]  /*0350*/  IMAD.U32 R10, RZ, RZ, UR8 ;  /* 0x00000008ff0a7e24 */ /* 0x000fe2000f8e00ff */
[----:B------:R-:W-:Y:S01]  /*0360*/  MOV R6, UR6 ;  /* 0x0000000600067c02 */ /* 0x000fe20008000f00 */
[----:B------:R-:W-:Y:S01]  /*0370*/  IMAD.U32 R7, RZ, RZ, UR7 ;  /* 0x00000007ff077e24 */ /* 0x000fe2000f8e00ff */
[----:B------:R-:W-:Y:S01]  /*0380*/  MOV R11, UR9 ;  /* 0x00000009000b7c02 */ /* 0x000fe20008000f00 */
[----:B------:R-:W-:-:S02]  /*0390*/  IMAD.MOV.U32 R8, RZ, RZ, 0x28 ;  /* 0x00000028ff087424 */ /* 0x000fc400078e00ff */
[----:B------:R-:W-:-:S07]  /*03a0*/  IMAD.MOV.U32 R12, RZ, RZ, 0x1 ;  /* 0x00000001ff0c7424 */ /* 0x000fce00078e00ff */
[----:B------:R-:W-:-:S07]  /*03b0*/  LEPC R20, `(.L_x_0) ;  /* 0x000000001014794e */ /* 0x000fce0000000000 */
[----:B0----5:R-:W-:Y:S05]  /*03c0*/  CALL.ABS.NOINC R2 ;  /* 0x0000000002007343 */ /* 0x021fea0003c00000 */
.L_x_0:
[----:B-----5:R-:W-:Y:S01]  /*03d0*/  FADD R16, R16, 9.9999997473787516356e-06 ;  /* 0x3727c5ac10107421 */ /* 0x020fe20000000000 */
[----:B------:R-:W-:Y:S02]  /*03e0*/  IMAD.MOV.U32 R3, RZ, RZ, 0x3e800000 ;  /* 0x3e800000ff037424 */ /* 0x000fe400078e00ff */
[----:B------:R-:W-:Y:S01]  /*03f0*/  FADD R0, R19, R0 ;  /* 0x0000000013007221 */ /* 0x000fe20000000000 */
[----:B------:R-:W-:Y:S05]  /*0400*/  WARPSYNC.ALL ;  /* 0x0000000000007948 */ /* 0x000fea0003800000 */
[----:B------:R-:W-:Y:S01]  /*0410*/  BAR.SYNC.DEFER_BLOCKING 0x0 ;  /* 0x0000000000007b1d */ /* 0x000fe20000010000 */
[----:B------:R-:W-:-:S05]  /*0420*/  FADD R9, -R9, R0 ;  /* 0x0000000009097221 */ /* 0x000fca0000000100 */
[----:B------:R-:W0:Y:S01]  /*0430*/  MUFU.SQRT R2, R16 ;  /* 0x0000001000027308 */ /* 0x000e220000002000 */
[----:B------:R-:W-:Y:S01]  /*0440*/  ULDC.64 UR6, c[0x0][0x248] ;  /* 0x0000920000067ab9 */ /* 0x000fe20000000a00 */
[C---:B0-----:R-:W-:Y:S02]  /*0450*/  FSETP.GT.AND P0, PT, R2.reuse, 8.50705917302346158658e+37, PT ;  /* 0x7e8000000200780b */ /* 0x041fe40003f04000 */
[----:B------:R-:W-:Y:S01]  /*0460*/  FSETP.GEU.AND P1, PT, R2, 1.175494350822287508e-38, PT ;  /* 0x008000000200780b */ /* 0x000fe20003f2e000 */
[----:B------:R-:W-:Y:S01]  /*0470*/  STG.E desc[UR4][R14.64], R0 ;  /* 0x000000000e007986 */ /* 0x000fe2000c101904 */
[----:B------:R-:W-:-:S09]  /*0480*/  FSEL R3, R3, 1, P0 ;  /* 0x3f80000003037808 */ /* 0x000fd20000000000 */
[----:B------:R-:W-:Y:S02]  /*0490*/  @P0 FMUL R2, R2, 0.25 ;  /* 0x3e80000002020820 */ /* 0x000fe40000400000 */
[----:B------:R-:W-:Y:S02]  /*04a0*/  @!P1 FMUL R3, R3, 16777216 ;  /* 0x4b80000003039820 */ /* 0x000fe40000400000 */
[----:B------:R-:W-:-:S06]  /*04b0*/  @!P1 FMUL R2, R2, 16777216 ;  /* 0x4b80000002029820 */ /* 0x000fcc0000400000 */
[----:B------:R-:W0:Y:S02]  /*04c0*/  MUFU.RCP R2, R2 ;  /* 0x0000000200027308 */ /* 0x000e240000001000 */
[----:B0-----:R-:W-:Y:S01]  /*04d0*/  FMUL R4, R2, R3 ;  /* 0x0000000302047220 */ /* 0x001fe20000400000 */
[----:B------:R-:W-:-:S03]  /*04e0*/  LEA R2, P1, R23, UR6, 0x2 ;  /* 0x0000000617027c11 */ /* 0x000fc6000f8210ff */
[----:B------:R-:W-:Y:S01]  /*04f0*/  FMUL R4, R9, R4 ;  /* 0x0000000409047220 */ /* 0x000fe20000400000 */
[----:B------:R-:W-:-:S03]  /*0500*/  LEA.HI.X R3, R23, UR7, R22, 0x2, P1 ;  /* 0x0000000717037c11 */ /* 0x000fc600088f1416 */
[----:B------:R-:W-:-:S05]  /*0510*/  FFMA R4, R17, R4, R18 ;  /* 0x0000000411047223 */ /* 0x000fca0000000012 */
[----:B------:R-:W-:-:S04]  /*0520*/  FSETP.GEU.AND P0, PT, R4, RZ, PT ;  /* 0x000000ff0400720b */ /* 0x000fc80003f0e000 */
[----:B------:R-:W-:-:S05]  /*0530*/  FSEL R5, R4, RZ, P0 ;  /* 0x000000ff04057208 */ /* 0x000fca0000000000 */
[----:B------:R-:W-:Y:S01]  /*0540*/  STG.E desc[UR4][R2.64], R5 ;  /* 0x0000000502007986 */ /* 0x000fe2000c101904 */
[----:B------:R-:W-:Y:S05]  /*0550*/  EXIT ;  /* 0x000000000000794d */ /* 0x000fea0003800000 */
.L_x_1:
[----:B------:R-:W-:-:S00]  /*0560*/  BRA `(.L_x_1) ;  /* 0xfffffffc00fc7947 */ /* 0x000fc0000383ffff */
[----:B------:R-:W-:-:S00]  /*0570*/  NOP ;  /* 0x0000000000007918 */ /* 0x000fc00000000000 */
        /* <DEDUP_REMOVED lines=8> */
.L_x_2:


//--------------------- .nv.global.init           --------------------------
	.section	.nv.global.init,"aw",@progbits
.nv.global.init:
	.type		assertFunc_0,@object
	.size		assertFunc_0,(_$_str - assertFunc_0)
assertFunc_0:
        /*0000*/ 	.byte	0x75, 0x6e, 0x6b, 0x6e, 0x6f, 0x77, 0x6e, 0x00
	.type		_$_str,@object
	.size		_$_str,(_$_str_$_2 - _$_str)
_$_str:
        /*0008*/ 	.byte	0x5f, 0x5f, 0x43, 0x55, 0x44, 0x41, 0x5f, 0x46, 0x54, 0x5a, 0x00
	.type		_$_str_$_2,@object
	.size		_$_str_$_2,(assertMessage_0 - _$_str_$_2)
_$_str_$_2:
        /*0013*/ 	.byte	0x5f, 0x5f, 0x43, 0x55, 0x44, 0x41, 0x5f, 0x50, 0x52, 0x45, 0x43, 0x5f, 0x53, 0x51, 0x52, 0x54
        /*0023*/ 	.byte	0x00
	.type		assertMessage_0,@object
	.size		assertMessage_0,(assertFile_0 - assertMessage_0)
assertMessage_0:
        /*0024*/ 	.byte	0x69, 0x6e, 0x64, 0x65, 0x78, 0x20, 0x6f, 0x75, 0x74, 0x20, 0x6f, 0x66, 0x20, 0x62, 0x6f, 0x75
        /*0034*/ 	.byte	0x6e, 0x64, 0x73, 0x3a, 0x20, 0x30, 0x20, 0x3c, 0x3d, 0x20, 0x74, 0x6d, 0x70, 0x39, 0x20, 0x3c
        /*0044*/ 	.byte	0x20, 0x33, 0x32, 0x37, 0x36, 0x38, 0x00
	.type		assertFile_0,@object
	.size		assertFile_0,(.L_1 - assertFile_0)
assertFile_0:
        /*004b*/ 	.byte	0x69, 0x6e, 0x64, 0x75, 0x63, 0x74, 0x6f, 0x72, 0x5f, 0x63, 0x61, 0x63, 0x68, 0x65, 0x2f, 0x70
        /*005b*/ 	.byte	0x6d, 0x2f, 0x63, 0x70, 0x6d, 0x71, 0x71, 0x63, 0x75, 0x6d, 0x72, 0x37, 0x73, 0x69, 0x6b, 0x62
        /*006b*/ 	.byte	0x63, 0x34, 0x65, 0x78, 0x7a, 0x6a, 0x72, 0x78, 0x6f, 0x6a, 0x6d, 0x64, 0x37, 0x75, 0x64, 0x6b
        /*007b*/ 	.byte	0x78, 0x77, 0x32, 0x6b, 0x35, 0x36, 0x6d, 0x6d, 0x7a, 0x36, 0x6f, 0x34, 0x72, 0x6e, 0x75, 0x70
        /*008b*/ 	.byte	0x69, 0x37, 0x33, 0x63, 0x7a, 0x35, 0x2e, 0x70, 0x79, 0x00
.L_1:


//--------------------- .nv.constant0.triton_poi_fused_convolution_max_unpool2d_12 --------------------------
	.section	.nv.constant0.triton_poi_fused_convolution_max_unpool2d_12,"a",@progbits
	.sectionflags	@""
	.align	4
.nv.constant0.triton_poi_fused_convolution_max_unpool2d_12:
	.zero		596


//--------------------- SYMBOLS --------------------------

	.type		__assertfail,@function
